//
// Generated by NVIDIA NVVM Compiler
//
// Compiler Build ID: CL-36424714
// Cuda compilation tools, release 13.0, V13.0.88
// Based on NVVM 20.0.0
//

.version 9.0
.target sm_100
.address_size 64

	// .globl	_Z10vectorizedPiS_S_m

.visible .entry _Z10vectorizedPiS_S_m(
	.param .u64 .ptr .align 1 _Z10vectorizedPiS_S_m_param_0,
	.param .u64 .ptr .align 1 _Z10vectorizedPiS_S_m_param_1,
	.param .u64 .ptr .align 1 _Z10vectorizedPiS_S_m_param_2,
	.param .u64 _Z10vectorizedPiS_S_m_param_3
)
{
	.reg .pred 	%p<2>;
	.reg .b32 	%r<8>;
	.reg .b64 	%rd<13>;

	ld.param.u64 	%rd2, [_Z10vectorizedPiS_S_m_param_0];
	ld.param.u64 	%rd3, [_Z10vectorizedPiS_S_m_param_1];
	ld.param.u64 	%rd4, [_Z10vectorizedPiS_S_m_param_2];
	ld.param.u64 	%rd5, [_Z10vectorizedPiS_S_m_param_3];
	mov.u32 	%r1, %tid.x;
	mov.u32 	%r2, %ctaid.x;
	mov.u32 	%r3, %ntid.x;
	mad.lo.s32 	%r4, %r2, %r3, %r1;
	cvt.s64.s32 	%rd1, %r4;
	setp.le.u64 	%p1, %rd5, %rd1;
	@%p1 bra 	$L__BB0_2;
	cvta.to.global.u64 	%rd6, %rd2;
	cvta.to.global.u64 	%rd7, %rd3;
	cvta.to.global.u64 	%rd8, %rd4;
	shl.b64 	%rd9, %rd1, 2;
	add.s64 	%rd10, %rd6, %rd9;
	ld.global.u32 	%r5, [%rd10];
	add.s64 	%rd11, %rd7, %rd9;
	ld.global.u32 	%r6, [%rd11];
	add.s32 	%r7, %r6, %r5;
	add.s64 	%rd12, %rd8, %rd9;
	st.global.u32 	[%rd12], %r7;
$L__BB0_2:
	ret;

}


// ===== COMPILED SASS (sm_100) =====

	.target	sm_100

	.elftype	@"ET_EXEC"


//--------------------- .note.nv.tkinfo           --------------------------
	.section	.note.nv.tkinfo,"",@"SHT_NOTE"
	.sectionflags	@"SHF_NOTE_NV_TKINFO"
	.tkinfo
        /*0018*/ 	.word	0x00000002
        /*0030*/ 	.string	""
        /*0030*/ 	.string	"ptxas"
        /*0030*/ 	.string	"Cuda compilation tools, release 13.0, V13.0.88"
        /*0030*/ 	.string	"Build cuda_13.0.r13.0/compiler.36424714_0"
        /*0030*/ 	.string	"-arch sm_100 -m 64 "



//--------------------- .note.nv.cuinfo           --------------------------
	.section	.note.nv.cuinfo,"",@"SHT_NOTE"
	.sectionflags	@"SHF_NOTE_NV_CUINFO"
        /*0018*/ 	.short	0x0002
        /*001a*/ 	.short	0x0064
        /*001c*/ 	.short	0x0082
	.zero		2


//--------------------- .nv.info                  --------------------------
	.section	.nv.info,"",@"SHT_CUDA_INFO"
	.align	4


	//----- nvinfo : EIATTR_REGCOUNT
	.align		4
        /*0000*/ 	.byte	0x04, 0x2f
        /*0002*/ 	.short	(.L_1 - .L_0)
	.align		4
.L_0:
        /*0004*/ 	.word	index@(_Z10vectorizedPiS_S_m)
        /*0008*/ 	.word	0x0000000c


	//----- nvinfo : EIATTR_FRAME_SIZE
	.align		4
.L_1:
        /*000c*/ 	.byte	0x04, 0x11
        /*000e*/ 	.short	(.L_3 - .L_2)
	.align		4
.L_2:
        /*0010*/ 	.word	index@(_Z10vectorizedPiS_S_m)
        /*0014*/ 	.word	0x00000000


	//----- nvinfo : EIATTR_MIN_STACK_SIZE
	.align		4
.L_3:
        /*0018*/ 	.byte	0x04, 0x12
        /*001a*/ 	.short	(.L_5 - .L_4)
	.align		4
.L_4:
        /*001c*/ 	.word	index@(_Z10vectorizedPiS_S_m)
        /*0020*/ 	.word	0x00000000
.L_5:


//--------------------- .nv.compat                --------------------------
	.section	.nv.compat,"",@"SHT_CUDA_COMPAT_INFO"
	.align	4
        /*0000*/ 	.byte	0x02, 0x09, 0x00, 0x00, 0x02, 0x02, 0x01, 0x00, 0x02, 0x05, 0x05, 0x00, 0x03, 0x07, 0x01, 0x01
        /*0010*/ 	.byte	0x02, 0x03, 0x00, 0x00, 0x02, 0x06, 0x01, 0x00, 0x04, 0x0b, 0x08, 0x00, 0x09, 0x00, 0x00, 0x00
        /*0020*/ 	.byte	0x00, 0x00, 0x00, 0x00


//--------------------- .nv.info._Z10vectorizedPiS_S_m --------------------------
	.section	.nv.info._Z10vectorizedPiS_S_m,"",@"SHT_CUDA_INFO"
	.sectionflags	@""
	.align	4


	//----- nvinfo : EIATTR_CUDA_API_VERSION
	.align		4
        /*0000*/ 	.byte	0x04, 0x37
        /*0002*/ 	.short	(.L_7 - .L_6)
.L_6:
        /*0004*/ 	.word	0x00000082


	//----- nvinfo : EIATTR_KPARAM_INFO
	.align		4
.L_7:
        /*0008*/ 	.byte	0x04, 0x17
        /*000a*/ 	.short	(.L_9 - .L_8)
.L_8:
        /*000c*/ 	.word	0x00000000
        /*0010*/ 	.short	0x0003
        /*0012*/ 	.short	0x0018
        /*0014*/ 	.byte	0x00, 0xf0, 0x21, 0x00


	//----- nvinfo : EIATTR_KPARAM_INFO
	.align		4
.L_9:
        /*0018*/ 	.byte	0x04, 0x17
        /*001a*/ 	.short	(.L_11 - .L_10)
.L_10:
        /*001c*/ 	.word	0x00000000
        /*0020*/ 	.short	0x0002
        /*0022*/ 	.short	0x0010
        /*0024*/ 	.byte	0x00, 0xf5, 0x21, 0x00


	//----- nvinfo : EIATTR_KPARAM_INFO
	.align		4
.L_11:
        /*0028*/ 	.byte	0x04, 0x17
        /*002a*/ 	.short	(.L_13 - .L_12)
.L_12:
        /*002c*/ 	.word	0x00000000
        /*0030*/ 	.short	0x0001
        /*0032*/ 	.short	0x0008
        /*0034*/ 	.byte	0x00, 0xf5, 0x21, 0x00


	//----- nvinfo : EIATTR_KPARAM_INFO
	.align		4
.L_13:
        /*0038*/ 	.byte	0x04, 0x17
        /*003a*/ 	.short	(.L_15 - .L_14)
.L_14:
        /*003c*/ 	.word	0x00000000
        /*0040*/ 	.short	0x0000
        /*0042*/ 	.short	0x0000
        /*0044*/ 	.byte	0x00, 0xf5, 0x21, 0x00


	//----- nvinfo : EIATTR_SPARSE_MMA_MASK
	.align		4
.L_15:
        /*0048*/ 	.byte	0x03, 0x50
        /*004a*/ 	.short	0x0000


	//----- nvinfo : EIATTR_MAXREG_COUNT
	.align		4
        /*004c*/ 	.byte	0x03, 0x1b
        /*004e*/ 	.short	0x00ff


	//----- nvinfo : EIATTR_MERCURY_ISA_VERSION
	.align		4
        /*0050*/ 	.byte	0x03, 0x5f
        /*0052*/ 	.short	0x0101


	//----- nvinfo : EIATTR_VRC_CTA_INIT_COUNT
	.align		4
        /*0054*/ 	.byte	0x02, 0x4a
	.zero		1
	.zero		1


	//----- nvinfo : EIATTR_EXIT_INSTR_OFFSETS
	.align		4
        /*0058*/ 	.byte	0x04, 0x1c
        /*005a*/ 	.short	(.L_17 - .L_16)


	//   ....[0]....
.L_16:
        /*005c*/ 	.word	0x00000090


	//   ....[1]....
        /*0060*/ 	.word	0x00000190


	//----- nvinfo : EIATTR_CBANK_PARAM_SIZE
	.align		4
.L_17:
        /*0064*/ 	.byte	0x03, 0x19
        /*0066*/ 	.short	0x0020


	//----- nvinfo : EIATTR_PARAM_CBANK
	.align		4
        /*0068*/ 	.byte	0x04, 0x0a
        /*006a*/ 	.short	(.L_19 - .L_18)
	.align		4
.L_18:
        /*006c*/ 	.word	index@(.nv.constant0._Z10vectorizedPiS_S_m)
        /*0070*/ 	.short	0x0380
        /*0072*/ 	.short	0x0020


	//----- nvinfo : EIATTR_SW_WAR
	.align		4
.L_19:
        /*0074*/ 	.byte	0x04, 0x36
        /*0076*/ 	.short	(.L_21 - .L_20)
.L_20:
        /*0078*/ 	.word	0x00000008
.L_21:


//--------------------- .nv.callgraph             --------------------------
	.section	.nv.callgraph,"",@"SHT_CUDA_CALLGRAPH"
	.align	4
	.sectionentsize	8
	.align		4
        /*0000*/ 	.word	0x00000000
	.align		4
        /*0004*/ 	.word	0xffffffff
	.align		4
        /*0008*/ 	.word	0x00000000
	.align		4
        /*000c*/ 	.word	0xfffffffe
	.align		4
        /*0010*/ 	.word	0x00000000
	.align		4
        /*0014*/ 	.word	0xfffffffd
	.align		4
        /*0018*/ 	.word	0x00000000
	.align		4
        /*001c*/ 	.word	0xfffffffc


//--------------------- .text._Z10vectorizedPiS_S_m --------------------------
	.section	.text._Z10vectorizedPiS_S_m,"ax",@progbits
	.align	128
        .global         _Z10vectorizedPiS_S_m
        .type           _Z10vectorizedPiS_S_m,@function
        .size           _Z10vectorizedPiS_S_m,(.L_x_1 - _Z10vectorizedPiS_S_m)
        .other          _Z10vectorizedPiS_S_m,@"STO_CUDA_ENTRY STV_DEFAULT"
_Z10vectorizedPiS_S_m:
.text._Z10vectorizedPiS_S_m:
[----:B------:R-:W-:Y:S01]  /*0000*/  LDC R1, c[0x0][0x37c] ;  /* 0x0000df00ff017b82 */ /* 0x000fe20000000800 */
[----:B------:R-:W0:Y:S07]  /*0010*/  S2R R0, SR_TID.X ;  /* 0x0000000000007919 */ /* 0x000e2e0000002100 */
[----:B------:R-:W0:Y:S01]  /*0020*/  S2UR UR4, SR_CTAID.X ;  /* 0x00000000000479c3 */ /* 0x000e220000002500 */
[----:B------:R-:W1:Y:S07]  /*0030*/  LDCU.64 UR6, c[0x0][0x398] ;  /* 0x00007300ff0677ac */ /* 0x000e6e0008000a00 */
[----:B------:R-:W0:Y:S02]  /*0040*/  LDC R3, c[0x0][0x360] ;  /* 0x0000d800ff037b82 */ /* 0x000e240000000800 */
[----:B0-----:R-:W-:-:S05]  /*0050*/  IMAD R0, R3, UR4, R0 ;  /* 0x0000000403007c24 */ /* 0x001fca000f8e0200 */
[----:B-1----:R-:W-:Y:S02]  /*0060*/  ISETP.GE.U32.AND P0, PT, R0, UR6, PT ;  /* 0x0000000600007c0c */ /* 0x002fe4000bf06070 */
[----:B------:R-:W-:-:S04]  /*0070*/  SHF.R.S32.HI R3, RZ, 0x1f, R0 ;  /* 0x0000001fff037819 */ /* 0x000fc80000011400 */
[----:B------:R-:W-:-:S13]  /*0080*/  ISETP.GE.U32.AND.EX P0, PT, R3, UR7, PT, P0 ;  /* 0x0000000703007c0c */ /* 0x000fda000bf06100 */
[----:B------:R-:W-:Y:S05]  /*0090*/  @P0 EXIT ;  /* 0x000000000000094d */ /* 0x000fea0003800000 */
[----:B------:R-:W0:Y:S01]  /*00a0*/  LDCU.128 UR8, c[0x0][0x380] ;  /* 0x00007000ff0877ac */ /* 0x000e220008000c00 */
[C---:B------:R-:W-:Y:S01]  /*00b0*/  IMAD.SHL.U32 R6, R0.reuse, 0x4, RZ ;  /* 0x0000000400067824 */ /* 0x040fe200078e00ff */
[----:B------:R-:W-:Y:S01]  /*00c0*/  SHF.L.U64.HI R0, R0, 0x2, R3 ;  /* 0x0000000200007819 */ /* 0x000fe20000010203 */
[----:B------:R-:W1:Y:S01]  /*00d0*/  LDCU.64 UR4, c[0x0][0x358] ;  /* 0x00006b00ff0477ac */ /* 0x000e620008000a00 */
[----:B------:R-:W2:Y:S02]  /*00e0*/  LDCU.64 UR6, c[0x0][0x390] ;  /* 0x00007200ff0677ac */ /* 0x000ea40008000a00 */
[C---:B0-----:R-:W-:Y:S02]  /*00f0*/  IADD3 R4, P1, PT, R6.reuse, UR10, RZ ;  /* 0x0000000a06047c10 */ /* 0x041fe4000ff3e0ff */
[----:B------:R-:W-:Y:S02]  /*0100*/  IADD3 R2, P0, PT, R6, UR8, RZ ;  /* 0x0000000806027c10 */ /* 0x000fe4000ff1e0ff */
[----:B------:R-:W-:-:S02]  /*0110*/  IADD3.X R5, PT, PT, R0, UR11, RZ, P1, !PT ;  /* 0x0000000b00057c10 */ /* 0x000fc40008ffe4ff */
[----:B------:R-:W-:-:S04]  /*0120*/  IADD3.X R3, PT, PT, R0, UR9, RZ, P0, !PT ;  /* 0x0000000900037c10 */ /* 0x000fc800087fe4ff */
[----:B-1----:R-:W3:Y:S04]  /*0130*/  LDG.E R5, desc[UR4][R4.64] ;  /* 0x0000000404057981 */ /* 0x002ee8000c1e1900 */
[----:B------:R-:W3:Y:S01]  /*0140*/  LDG.E R2, desc[UR4][R2.64] ;  /* 0x0000000402027981 */ /* 0x000ee2000c1e1900 */
[----:B--2---:R-:W-:-:S04]  /*0150*/  IADD3 R6, P0, PT, R6, UR6, RZ ;  /* 0x0000000606067c10 */ /* 0x004fc8000ff1e0ff */
[----:B------:R-:W-:Y:S01]  /*0160*/  IADD3.X R7, PT, PT, R0, UR7, RZ, P0, !PT ;  /* 0x0000000700077c10 */ /* 0x000fe200087fe4ff */
[----:B---3--:R-:W-:-:S05]  /*0170*/  IMAD.IADD R9, R2, 0x1, R5 ;  /* 0x0000000102097824 */ /* 0x008fca00078e0205 */
[----:B------:R-:W-:Y:S01]  /*0180*/  STG.E desc[UR4][R6.64], R9 ;  /* 0x0000000906007986 */ /* 0x000fe2000c101904 */
[----:B------:R-:W-:Y:S05]  /*0190*/  EXIT ;  /* 0x000000000000794d */ /* 0x000fea0003800000 */
.L_x_0:
[----:B------:R-:W-:-:S00]  /*01a0*/  BRA `(.L_x_0) ;  /* 0xfffffffc00fc7947 */ /* 0x000fc0000383ffff */
[----:B------:R-:W-:-:S00]  /*01b0*/  NOP ;  /* 0x0000000000007918 */ /* 0x000fc00000000000 */
        /* <DEDUP_REMOVED lines=12> */
.L_x_1:


//--------------------- .nv.shared.reserved.0     --------------------------
	.section	.nv.shared.reserved.0,"aw",@nobits
	.weak		__nv_reservedSMEM_offset_0_alias
	.size		__nv_reservedSMEM_offset_0_alias, 0, 64
	.other		__nv_reservedSMEM_offset_0_alias,@"STO_CUDA_RESERVED_SHARED STV_DEFAULT"
__nv_reservedSMEM_offset_0_alias:
	.zero		0
	.zero		64


//--------------------- .nv.constant0._Z10vectorizedPiS_S_m --------------------------
	.section	.nv.constant0._Z10vectorizedPiS_S_m,"a",@progbits
	.sectionflags	@""
	.align	4
.nv.constant0._Z10vectorizedPiS_S_m:
	.zero		928


//--------------------- SYMBOLS --------------------------

	.type		.nv.reservedSmem.offset0,@object
	.size		.nv.reservedSmem.offset0,0x4
